//
// Generated by NVIDIA NVVM Compiler
//
// Compiler Build ID: CL-36424714
// Cuda compilation tools, release 13.0, V13.0.88
// Based on NVVM 20.0.0
//

.version 9.0
.target sm_100
.address_size 64

	// .globl	_Z6kernelPiS_S_i

.visible .entry _Z6kernelPiS_S_i(
	.param .u64 .ptr .align 1 _Z6kernelPiS_S_i_param_0,
	.param .u64 .ptr .align 1 _Z6kernelPiS_S_i_param_1,
	.param .u64 .ptr .align 1 _Z6kernelPiS_S_i_param_2,
	.param .u32 _Z6kernelPiS_S_i_param_3
)
{
	.reg .b32 	%r<8>;
	.reg .b64 	%rd<11>;

	ld.param.u64 	%rd1, [_Z6kernelPiS_S_i_param_0];
	ld.param.u64 	%rd2, [_Z6kernelPiS_S_i_param_1];
	ld.param.u64 	%rd3, [_Z6kernelPiS_S_i_param_2];
	ld.param.u32 	%r1, [_Z6kernelPiS_S_i_param_3];
	cvta.to.global.u64 	%rd4, %rd3;
	cvta.to.global.u64 	%rd5, %rd2;
	cvta.to.global.u64 	%rd6, %rd1;
	mov.u32 	%r2, %tid.x;
	mov.u32 	%r3, %ctaid.x;
	mad.lo.s32 	%r4, %r1, %r3, %r2;
	mul.wide.s32 	%rd7, %r4, 4;
	add.s64 	%rd8, %rd6, %rd7;
	ld.global.u32 	%r5, [%rd8];
	add.s64 	%rd9, %rd5, %rd7;
	ld.global.u32 	%r6, [%rd9];
	add.s32 	%r7, %r6, %r5;
	add.s64 	%rd10, %rd4, %rd7;
	st.global.u32 	[%rd10], %r7;
	ret;

}


// ===== COMPILED SASS (sm_100) =====

	.target	sm_100

	.elftype	@"ET_EXEC"


//--------------------- .note.nv.tkinfo           --------------------------
	.section	.note.nv.tkinfo,"",@"SHT_NOTE"
	.sectionflags	@"SHF_NOTE_NV_TKINFO"
	.tkinfo
        /*0018*/ 	.word	0x00000002
        /*0030*/ 	.string	""
        /*0030*/ 	.string	"ptxas"
        /*0030*/ 	.string	"Cuda compilation tools, release 13.0, V13.0.88"
        /*0030*/ 	.string	"Build cuda_13.0.r13.0/compiler.36424714_0"
        /*0030*/ 	.string	"-arch sm_100 -m 64 "



//--------------------- .note.nv.cuinfo           --------------------------
	.section	.note.nv.cuinfo,"",@"SHT_NOTE"
	.sectionflags	@"SHF_NOTE_NV_CUINFO"
        /*0018*/ 	.short	0x0002
        /*001a*/ 	.short	0x0064
        /*001c*/ 	.short	0x0082
	.zero		2


//--------------------- .nv.info                  --------------------------
	.section	.nv.info,"",@"SHT_CUDA_INFO"
	.align	4


	//----- nvinfo : EIATTR_REGCOUNT
	.align		4
        /*0000*/ 	.byte	0x04, 0x2f
        /*0002*/ 	.short	(.L_1 - .L_0)
	.align		4
.L_0:
        /*0004*/ 	.word	index@(_Z6kernelPiS_S_i)
        /*0008*/ 	.word	0x0000000c


	//----- nvinfo : EIATTR_FRAME_SIZE
	.align		4
.L_1:
        /*000c*/ 	.byte	0x04, 0x11
        /*000e*/ 	.short	(.L_3 - .L_2)
	.align		4
.L_2:
        /*0010*/ 	.word	index@(_Z6kernelPiS_S_i)
        /*0014*/ 	.word	0x00000000


	//----- nvinfo : EIATTR_MIN_STACK_SIZE
	.align		4
.L_3:
        /*0018*/ 	.byte	0x04, 0x12
        /*001a*/ 	.short	(.L_5 - .L_4)
	.align		4
.L_4:
        /*001c*/ 	.word	index@(_Z6kernelPiS_S_i)
        /*0020*/ 	.word	0x00000000
.L_5:


//--------------------- .nv.compat                --------------------------
	.section	.nv.compat,"",@"SHT_CUDA_COMPAT_INFO"
	.align	4
        /*0000*/ 	.byte	0x02, 0x09, 0x00, 0x00, 0x02, 0x02, 0x01, 0x00, 0x02, 0x05, 0x05, 0x00, 0x03, 0x07, 0x01, 0x01
        /*0010*/ 	.byte	0x02, 0x03, 0x00, 0x00, 0x02, 0x06, 0x01, 0x00, 0x04, 0x0b, 0x08, 0x00, 0x09, 0x00, 0x00, 0x00
        /*0020*/ 	.byte	0x00, 0x00, 0x00, 0x00


//--------------------- .nv.info._Z6kernelPiS_S_i --------------------------
	.section	.nv.info._Z6kernelPiS_S_i,"",@"SHT_CUDA_INFO"
	.sectionflags	@""
	.align	4


	//----- nvinfo : EIATTR_CUDA_API_VERSION
	.align		4
        /*0000*/ 	.byte	0x04, 0x37
        /*0002*/ 	.short	(.L_7 - .L_6)
.L_6:
        /*0004*/ 	.word	0x00000082


	//----- nvinfo : EIATTR_KPARAM_INFO
	.align		4
.L_7:
        /*0008*/ 	.byte	0x04, 0x17
        /*000a*/ 	.short	(.L_9 - .L_8)
.L_8:
        /*000c*/ 	.word	0x00000000
        /*0010*/ 	.short	0x0003
        /*0012*/ 	.short	0x0018
        /*0014*/ 	.byte	0x00, 0xf0, 0x11, 0x00


	//----- nvinfo : EIATTR_KPARAM_INFO
	.align		4
.L_9:
        /*0018*/ 	.byte	0x04, 0x17
        /*001a*/ 	.short	(.L_11 - .L_10)
.L_10:
        /*001c*/ 	.word	0x00000000
        /*0020*/ 	.short	0x0002
        /*0022*/ 	.short	0x0010
        /*0024*/ 	.byte	0x00, 0xf5, 0x21, 0x00


	//----- nvinfo : EIATTR_KPARAM_INFO
	.align		4
.L_11:
        /*0028*/ 	.byte	0x04, 0x17
        /*002a*/ 	.short	(.L_13 - .L_12)
.L_12:
        /*002c*/ 	.word	0x00000000
        /*0030*/ 	.short	0x0001
        /*0032*/ 	.short	0x0008
        /*0034*/ 	.byte	0x00, 0xf5, 0x21, 0x00


	//----- nvinfo : EIATTR_KPARAM_INFO
	.align		4
.L_13:
        /*0038*/ 	.byte	0x04, 0x17
        /*003a*/ 	.short	(.L_15 - .L_14)
.L_14:
        /*003c*/ 	.word	0x00000000
        /*0040*/ 	.short	0x0000
        /*0042*/ 	.short	0x0000
        /*0044*/ 	.byte	0x00, 0xf5, 0x21, 0x00


	//----- nvinfo : EIATTR_SPARSE_MMA_MASK
	.align		4
.L_15:
        /*0048*/ 	.byte	0x03, 0x50
        /*004a*/ 	.short	0x0000


	//----- nvinfo : EIATTR_MAXREG_COUNT
	.align		4
        /*004c*/ 	.byte	0x03, 0x1b
        /*004e*/ 	.short	0x00ff


	//----- nvinfo : EIATTR_MERCURY_ISA_VERSION
	.align		4
        /*0050*/ 	.byte	0x03, 0x5f
        /*0052*/ 	.short	0x0101


	//----- nvinfo : EIATTR_VRC_CTA_INIT_COUNT
	.align		4
        /*0054*/ 	.byte	0x02, 0x4a
	.zero		1
	.zero		1


	//----- nvinfo : EIATTR_EXIT_INSTR_OFFSETS
	.align		4
        /*0058*/ 	.byte	0x04, 0x1c
        /*005a*/ 	.short	(.L_17 - .L_16)


	//   ....[0]....
.L_16:
        /*005c*/ 	.word	0x00000100


	//----- nvinfo : EIATTR_CBANK_PARAM_SIZE
	.align		4
.L_17:
        /*0060*/ 	.byte	0x03, 0x19
        /*0062*/ 	.short	0x001c


	//----- nvinfo : EIATTR_PARAM_CBANK
	.align		4
        /*0064*/ 	.byte	0x04, 0x0a
        /*0066*/ 	.short	(.L_19 - .L_18)
	.align		4
.L_18:
        /*0068*/ 	.word	index@(.nv.constant0._Z6kernelPiS_S_i)
        /*006c*/ 	.short	0x0380
        /*006e*/ 	.short	0x001c


	//----- nvinfo : EIATTR_SW_WAR
	.align		4
.L_19:
        /*0070*/ 	.byte	0x04, 0x36
        /*0072*/ 	.short	(.L_21 - .L_20)
.L_20:
        /*0074*/ 	.word	0x00000008
.L_21:


//--------------------- .nv.callgraph             --------------------------
	.section	.nv.callgraph,"",@"SHT_CUDA_CALLGRAPH"
	.align	4
	.sectionentsize	8
	.align		4
        /*0000*/ 	.word	0x00000000
	.align		4
        /*0004*/ 	.word	0xffffffff
	.align		4
        /*0008*/ 	.word	0x00000000
	.align		4
        /*000c*/ 	.word	0xfffffffe
	.align		4
        /*0010*/ 	.word	0x00000000
	.align		4
        /*0014*/ 	.word	0xfffffffd
	.align		4
        /*0018*/ 	.word	0x00000000
	.align		4
        /*001c*/ 	.word	0xfffffffc


//--------------------- .text._Z6kernelPiS_S_i    --------------------------
	.section	.text._Z6kernelPiS_S_i,"ax",@progbits
	.align	128
        .global         _Z6kernelPiS_S_i
        .type           _Z6kernelPiS_S_i,@function
        .size           _Z6kernelPiS_S_i,(.L_x_1 - _Z6kernelPiS_S_i)
        .other          _Z6kernelPiS_S_i,@"STO_CUDA_ENTRY STV_DEFAULT"
_Z6kernelPiS_S_i:
.text._Z6kernelPiS_S_i:
[----:B------:R-:W-:Y:S01]  /*0000*/  LDC R1, c[0x0][0x37c] ;  /* 0x0000df00ff017b82 */ /* 0x000fe20000000800 */
[----:B------:R-:W0:Y:S07]  /*0010*/  S2R R9, SR_TID.X ;  /* 0x0000000000097919 */ /* 0x000e2e0000002100 */
[----:B------:R-:W0:Y:S01]  /*0020*/  S2UR UR6, SR_CTAID.X ;  /* 0x00000000000679c3 */ /* 0x000e220000002500 */
[----:B------:R-:W1:Y:S07]  /*0030*/  LDCU.64 UR4, c[0x0][0x358] ;  /* 0x00006b00ff0477ac */ /* 0x000e6e0008000a00 */
[----:B------:R-:W0:Y:S08]  /*0040*/  LDC R0, c[0x0][0x398] ;  /* 0x0000e600ff007b82 */ /* 0x000e300000000800 */
[----:B------:R-:W2:Y:S08]  /*0050*/  LDC.64 R2, c[0x0][0x380] ;  /* 0x0000e000ff027b82 */ /* 0x000eb00000000a00 */
[----:B------:R-:W3:Y:S01]  /*0060*/  LDC.64 R4, c[0x0][0x388] ;  /* 0x0000e200ff047b82 */ /* 0x000ee20000000a00 */
[----:B0-----:R-:W-:-:S07]  /*0070*/  IMAD R9, R0, UR6, R9 ;  /* 0x0000000600097c24 */ /* 0x001fce000f8e0209 */
[----:B------:R-:W0:Y:S01]  /*0080*/  LDC.64 R6, c[0x0][0x390] ;  /* 0x0000e400ff067b82 */ /* 0x000e220000000a00 */
[----:B--2---:R-:W-:-:S06]  /*0090*/  IMAD.WIDE R2, R9, 0x4, R2 ;  /* 0x0000000409027825 */ /* 0x004fcc00078e0202 */
[----:B-1----:R-:W2:Y:S01]  /*00a0*/  LDG.E R2, desc[UR4][R2.64] ;  /* 0x0000000402027981 */ /* 0x002ea2000c1e1900 */
[----:B---3--:R-:W-:-:S06]  /*00b0*/  IMAD.WIDE R4, R9, 0x4, R4 ;  /* 0x0000000409047825 */ /* 0x008fcc00078e0204 */
[----:B------:R-:W2:Y:S01]  /*00c0*/  LDG.E R5, desc[UR4][R4.64] ;  /* 0x0000000404057981 */ /* 0x000ea2000c1e1900 */
[----:B0-----:R-:W-:Y:S01]  /*00d0*/  IMAD.WIDE R6, R9, 0x4, R6 ;  /* 0x0000000409067825 */ /* 0x001fe200078e0206 */
[----:B--2---:R-:W-:-:S05]  /*00e0*/  IADD3 R9, PT, PT, R2, R5, RZ ;  /* 0x0000000502097210 */ /* 0x004fca0007ffe0ff */
[----:B------:R-:W-:Y:S01]  /*00f0*/  STG.E desc[UR4][R6.64], R9 ;  /* 0x0000000906007986 */ /* 0x000fe2000c101904 */
[----:B------:R-:W-:Y:S05]  /*0100*/  EXIT ;  /* 0x000000000000794d */ /* 0x000fea0003800000 */
.L_x_0:
[----:B------:R-:W-:-:S00]  /*0110*/  BRA `(.L_x_0) ;  /* 0xfffffffc00fc7947 */ /* 0x000fc0000383ffff */
[----:B------:R-:W-:-:S00]  /*0120*/  NOP ;  /* 0x0000000000007918 */ /* 0x000fc00000000000 */
        /* <DEDUP_REMOVED lines=13> */
.L_x_1:


//--------------------- .nv.shared.reserved.0     --------------------------
	.section	.nv.shared.reserved.0,"aw",@nobits
	.weak		__nv_reservedSMEM_offset_0_alias
	.size		__nv_reservedSMEM_offset_0_alias, 0, 64
	.other		__nv_reservedSMEM_offset_0_alias,@"STO_CUDA_RESERVED_SHARED STV_DEFAULT"
__nv_reservedSMEM_offset_0_alias:
	.zero		0
	.zero		64


//--------------------- .nv.constant0._Z6kernelPiS_S_i --------------------------
	.section	.nv.constant0._Z6kernelPiS_S_i,"a",@progbits
	.sectionflags	@""
	.align	4
.nv.constant0._Z6kernelPiS_S_i:
	.zero		924


//--------------------- SYMBOLS --------------------------

	.type		.nv.reservedSmem.offset0,@object
	.size		.nv.reservedSmem.offset0,0x4
